//
// Generated by NVIDIA NVVM Compiler
//
// Compiler Build ID: CL-36424714
// Cuda compilation tools, release 13.0, V13.0.88
// Based on NVVM 20.0.0
//

.version 9.0
.target sm_100
.address_size 64

	// .globl	_Z12prelimKernelPhPfS0_S0_iiif

.visible .entry _Z12prelimKernelPhPfS0_S0_iiif(
	.param .u64 .ptr .align 1 _Z12prelimKernelPhPfS0_S0_iiif_param_0,
	.param .u64 .ptr .align 1 _Z12prelimKernelPhPfS0_S0_iiif_param_1,
	.param .u64 .ptr .align 1 _Z12prelimKernelPhPfS0_S0_iiif_param_2,
	.param .u64 .ptr .align 1 _Z12prelimKernelPhPfS0_S0_iiif_param_3,
	.param .u32 _Z12prelimKernelPhPfS0_S0_iiif_param_4,
	.param .u32 _Z12prelimKernelPhPfS0_S0_iiif_param_5,
	.param .u32 _Z12prelimKernelPhPfS0_S0_iiif_param_6,
	.param .f32 _Z12prelimKernelPhPfS0_S0_iiif_param_7
)
{
	.reg .pred 	%p<10>;
	.reg .b16 	%rs<64>;
	.reg .b32 	%r<78>;
	.reg .b32 	%f<19>;
	.reg .b64 	%rd<47>;
	.reg .b64 	%fd<28>;

	ld.param.u64 	%rd13, [_Z12prelimKernelPhPfS0_S0_iiif_param_0];
	ld.param.u64 	%rd14, [_Z12prelimKernelPhPfS0_S0_iiif_param_1];
	ld.param.u64 	%rd15, [_Z12prelimKernelPhPfS0_S0_iiif_param_2];
	ld.param.u64 	%rd16, [_Z12prelimKernelPhPfS0_S0_iiif_param_3];
	ld.param.u32 	%r16, [_Z12prelimKernelPhPfS0_S0_iiif_param_4];
	ld.param.u32 	%r18, [_Z12prelimKernelPhPfS0_S0_iiif_param_5];
	ld.param.u32 	%r17, [_Z12prelimKernelPhPfS0_S0_iiif_param_6];
	ld.param.f32 	%f3, [_Z12prelimKernelPhPfS0_S0_iiif_param_7];
	cvta.to.global.u64 	%rd1, %rd15;
	cvta.to.global.u64 	%rd2, %rd14;
	cvta.to.global.u64 	%rd3, %rd16;
	mov.u32 	%r19, %ctaid.x;
	mov.u32 	%r20, %ntid.x;
	mov.u32 	%r21, %tid.x;
	mad.lo.s32 	%r1, %r19, %r20, %r21;
	setp.ge.s32 	%p1, %r1, %r18;
	@%p1 bra 	$L__BB0_11;
	cvta.to.global.u64 	%rd4, %rd13;
	mul.lo.s32 	%r22, %r16, %r1;
	mul.lo.s32 	%r2, %r17, %r22;
	cvt.s64.s32 	%rd5, %r22;
	cvt.rn.f32.s32 	%f4, %r16;
	mul.f32 	%f5, %f3, %f4;
	cvt.f64.f32 	%fd6, %f5;
	mov.f64 	%fd7, 0dBFF6A09E667F3BCD;
	div.rn.f64 	%fd1, %fd7, %fd6;
	fma.rn.f64 	%fd8, %fd1, 0d3FF71547652B82FE, 0d4338000000000000;
	{
	.reg .b32 %temp; 
	mov.b64 	{%r3, %temp}, %fd8;
	}
	mov.f64 	%fd9, 0dC338000000000000;
	add.rn.f64 	%fd10, %fd8, %fd9;
	fma.rn.f64 	%fd11, %fd10, 0dBFE62E42FEFA39EF, %fd1;
	fma.rn.f64 	%fd12, %fd10, 0dBC7ABC9E3B39803F, %fd11;
	fma.rn.f64 	%fd13, %fd12, 0d3E5ADE1569CE2BDF, 0d3E928AF3FCA213EA;
	fma.rn.f64 	%fd14, %fd13, %fd12, 0d3EC71DEE62401315;
	fma.rn.f64 	%fd15, %fd14, %fd12, 0d3EFA01997C89EB71;
	fma.rn.f64 	%fd16, %fd15, %fd12, 0d3F2A01A014761F65;
	fma.rn.f64 	%fd17, %fd16, %fd12, 0d3F56C16C1852B7AF;
	fma.rn.f64 	%fd18, %fd17, %fd12, 0d3F81111111122322;
	fma.rn.f64 	%fd19, %fd18, %fd12, 0d3FA55555555502A1;
	fma.rn.f64 	%fd20, %fd19, %fd12, 0d3FC5555555555511;
	fma.rn.f64 	%fd21, %fd20, %fd12, 0d3FE000000000000B;
	fma.rn.f64 	%fd22, %fd21, %fd12, 0d3FF0000000000000;
	fma.rn.f64 	%fd23, %fd22, %fd12, 0d3FF0000000000000;
	{
	.reg .b32 %temp; 
	mov.b64 	{%r4, %temp}, %fd23;
	}
	{
	.reg .b32 %temp; 
	mov.b64 	{%temp, %r5}, %fd23;
	}
	shl.b32 	%r23, %r3, 20;
	add.s32 	%r24, %r23, %r5;
	mov.b64 	%fd27, {%r4, %r24};
	{
	.reg .b32 %temp; 
	mov.b64 	{%temp, %r25}, %fd1;
	}
	mov.b32 	%f6, %r25;
	abs.f32 	%f1, %f6;
	setp.lt.f32 	%p2, %f1, 0f4086232B;
	@%p2 bra 	$L__BB0_4;
	setp.lt.f64 	%p3, %fd1, 0d0000000000000000;
	add.f64 	%fd24, %fd1, 0d7FF0000000000000;
	selp.f64 	%fd27, 0d0000000000000000, %fd24, %p3;
	setp.geu.f32 	%p4, %f1, 0f40874800;
	@%p4 bra 	$L__BB0_4;
	shr.u32 	%r26, %r3, 31;
	add.s32 	%r27, %r3, %r26;
	shr.s32 	%r28, %r27, 1;
	shl.b32 	%r29, %r28, 20;
	add.s32 	%r30, %r5, %r29;
	mov.b64 	%fd25, {%r4, %r30};
	sub.s32 	%r31, %r3, %r28;
	shl.b32 	%r32, %r31, 20;
	add.s32 	%r33, %r32, 1072693248;
	mov.b32 	%r34, 0;
	mov.b64 	%fd26, {%r34, %r33};
	mul.f64 	%fd27, %fd26, %fd25;
$L__BB0_4:
	cvt.rn.f32.f64 	%f2, %fd27;
	setp.lt.s32 	%p5, %r16, 2;
	@%p5 bra 	$L__BB0_11;
	cvt.s64.s32 	%rd17, %r2;
	add.s64 	%rd6, %rd4, %rd17;
	add.s32 	%r6, %r16, -1;
	setp.eq.s32 	%p6, %r16, 2;
	mov.b32 	%r77, 1;
	@%p6 bra 	$L__BB0_9;
	and.b32  	%r37, %r6, -2;
	neg.s32 	%r76, %r37;
	shl.b64 	%rd18, %rd5, 2;
	add.s64 	%rd19, %rd18, 8;
	add.s64 	%rd46, %rd1, %rd19;
	add.s64 	%rd45, %rd2, %rd19;
	mov.b32 	%r75, 0;
	mov.u32 	%r74, %r2;
$L__BB0_7:
	cvt.s64.s32 	%rd20, %r74;
	add.s64 	%rd21, %rd6, %rd20;
	ld.global.u8 	%rs1, [%rd21];
	ld.global.u8 	%rs3, [%rd21+3];
	ld.global.u8 	%rs5, [%rd21+1];
	ld.global.u8 	%rs7, [%rd21+4];
	ld.global.u8 	%rs9, [%rd21+2];
	ld.global.u8 	%rs11, [%rd21+5];
	min.u16 	%rs13, %rs3, %rs1;
	max.u16 	%rs14, %rs3, %rs1;
	sub.s16 	%rs15, %rs14, %rs13;
	cvt.u32.u16 	%r38, %rs15;
	min.u16 	%rs16, %rs7, %rs5;
	max.u16 	%rs17, %rs7, %rs5;
	sub.s16 	%rs18, %rs17, %rs16;
	cvt.u32.u16 	%r39, %rs18;
	min.u16 	%rs19, %rs11, %rs9;
	max.u16 	%rs20, %rs11, %rs9;
	sub.s16 	%rs21, %rs20, %rs19;
	cvt.u32.u16 	%r40, %rs21;
	mul.wide.u16 	%r41, %rs15, 2;
	add.s32 	%r42, %r39, %r41;
	add.s32 	%r43, %r42, %r40;
	and.b32  	%r44, %r43, 8188;
	cvt.u64.u32 	%rd22, %r44;
	add.s64 	%rd23, %rd3, %rd22;
	ld.global.f32 	%f7, [%rd23];
	mul.f32 	%f8, %f7, %f2;
	st.global.f32 	[%rd45+-4], %f8;
	mul.wide.u16 	%r45, %rs21, 2;
	sub.s32 	%r46, %r42, %r38;
	add.s32 	%r47, %r46, %r45;
	and.b32  	%r48, %r47, -4;
	cvt.u64.u32 	%rd24, %r48;
	add.s64 	%rd25, %rd3, %rd24;
	ld.global.f32 	%f9, [%rd25];
	mul.f32 	%f10, %f9, %f2;
	st.global.f32 	[%rd46+-4], %f10;
	ld.global.u8 	%rs22, [%rd21+3];
	ld.global.u8 	%rs24, [%rd21+6];
	ld.global.u8 	%rs26, [%rd21+4];
	ld.global.u8 	%rs28, [%rd21+7];
	ld.global.u8 	%rs30, [%rd21+5];
	ld.global.u8 	%rs32, [%rd21+8];
	min.u16 	%rs34, %rs24, %rs22;
	max.u16 	%rs35, %rs24, %rs22;
	sub.s16 	%rs36, %rs35, %rs34;
	cvt.u32.u16 	%r49, %rs36;
	min.u16 	%rs37, %rs28, %rs26;
	max.u16 	%rs38, %rs28, %rs26;
	sub.s16 	%rs39, %rs38, %rs37;
	cvt.u32.u16 	%r50, %rs39;
	min.u16 	%rs40, %rs32, %rs30;
	max.u16 	%rs41, %rs32, %rs30;
	sub.s16 	%rs42, %rs41, %rs40;
	cvt.u32.u16 	%r51, %rs42;
	mul.wide.u16 	%r52, %rs36, 2;
	add.s32 	%r53, %r50, %r52;
	add.s32 	%r54, %r53, %r51;
	and.b32  	%r55, %r54, 8188;
	cvt.u64.u32 	%rd26, %r55;
	add.s64 	%rd27, %rd3, %rd26;
	ld.global.f32 	%f11, [%rd27];
	mul.f32 	%f12, %f11, %f2;
	st.global.f32 	[%rd45], %f12;
	mul.wide.u16 	%r56, %rs42, 2;
	sub.s32 	%r57, %r53, %r49;
	add.s32 	%r58, %r57, %r56;
	and.b32  	%r59, %r58, -4;
	cvt.u64.u32 	%rd28, %r59;
	add.s64 	%rd29, %rd3, %rd28;
	ld.global.f32 	%f13, [%rd29];
	mul.f32 	%f14, %f13, %f2;
	st.global.f32 	[%rd46], %f14;
	add.s32 	%r76, %r76, 2;
	add.s32 	%r75, %r75, 2;
	add.s32 	%r74, %r74, 6;
	add.s64 	%rd46, %rd46, 8;
	add.s64 	%rd45, %rd45, 8;
	setp.ne.s32 	%p7, %r76, 0;
	@%p7 bra 	$L__BB0_7;
	add.s32 	%r77, %r75, 1;
$L__BB0_9:
	and.b32  	%r60, %r6, 1;
	setp.eq.b32 	%p8, %r60, 1;
	not.pred 	%p9, %p8;
	@%p9 bra 	$L__BB0_11;
	ld.param.u64 	%rd44, [_Z12prelimKernelPhPfS0_S0_iiif_param_2];
	ld.param.u64 	%rd43, [_Z12prelimKernelPhPfS0_S0_iiif_param_1];
	mad.lo.s32 	%r61, %r77, 3, %r2;
	add.s32 	%r62, %r61, -3;
	cvt.s64.s32 	%rd30, %r62;
	add.s64 	%rd31, %rd6, %rd30;
	ld.global.u8 	%rs43, [%rd31];
	ld.global.u8 	%rs45, [%rd31+3];
	ld.global.u8 	%rs47, [%rd31+1];
	ld.global.u8 	%rs49, [%rd31+4];
	ld.global.u8 	%rs51, [%rd31+2];
	ld.global.u8 	%rs53, [%rd31+5];
	min.u16 	%rs55, %rs45, %rs43;
	max.u16 	%rs56, %rs45, %rs43;
	sub.s16 	%rs57, %rs56, %rs55;
	cvt.u32.u16 	%r63, %rs57;
	min.u16 	%rs58, %rs49, %rs47;
	max.u16 	%rs59, %rs49, %rs47;
	sub.s16 	%rs60, %rs59, %rs58;
	cvt.u32.u16 	%r64, %rs60;
	min.u16 	%rs61, %rs53, %rs51;
	max.u16 	%rs62, %rs53, %rs51;
	sub.s16 	%rs63, %rs62, %rs61;
	cvt.u32.u16 	%r65, %rs63;
	mul.wide.u16 	%r66, %rs57, 2;
	add.s32 	%r67, %r64, %r66;
	add.s32 	%r68, %r67, %r65;
	and.b32  	%r69, %r68, 8188;
	cvt.u64.u32 	%rd32, %r69;
	add.s64 	%rd33, %rd3, %rd32;
	ld.global.f32 	%f15, [%rd33];
	mul.f32 	%f16, %f15, %f2;
	cvt.u64.u32 	%rd34, %r77;
	add.s64 	%rd35, %rd34, %rd5;
	cvta.to.global.u64 	%rd36, %rd43;
	shl.b64 	%rd37, %rd35, 2;
	add.s64 	%rd38, %rd36, %rd37;
	st.global.f32 	[%rd38], %f16;
	mul.wide.u16 	%r70, %rs63, 2;
	sub.s32 	%r71, %r67, %r63;
	add.s32 	%r72, %r71, %r70;
	and.b32  	%r73, %r72, -4;
	cvt.u64.u32 	%rd39, %r73;
	add.s64 	%rd40, %rd3, %rd39;
	ld.global.f32 	%f17, [%rd40];
	mul.f32 	%f18, %f17, %f2;
	cvta.to.global.u64 	%rd41, %rd44;
	add.s64 	%rd42, %rd41, %rd37;
	st.global.f32 	[%rd42], %f18;
$L__BB0_11:
	ret;

}


// ===== COMPILED SASS (sm_100) =====

	.target	sm_100

	.elftype	@"ET_EXEC"


//--------------------- .note.nv.tkinfo           --------------------------
	.section	.note.nv.tkinfo,"",@"SHT_NOTE"
	.sectionflags	@"SHF_NOTE_NV_TKINFO"
	.tkinfo
        /*0018*/ 	.word	0x00000002
        /*0030*/ 	.string	""
        /*0030*/ 	.string	"ptxas"
        /*0030*/ 	.string	"Cuda compilation tools, release 13.0, V13.0.88"
        /*0030*/ 	.string	"Build cuda_13.0.r13.0/compiler.36424714_0"
        /*0030*/ 	.string	"-arch sm_100 -m 64 "



//--------------------- .note.nv.cuinfo           --------------------------
	.section	.note.nv.cuinfo,"",@"SHT_NOTE"
	.sectionflags	@"SHF_NOTE_NV_CUINFO"
        /*0018*/ 	.short	0x0002
        /*001a*/ 	.short	0x0064
        /*001c*/ 	.short	0x0082
	.zero		2


//--------------------- .nv.info                  --------------------------
	.section	.nv.info,"",@"SHT_CUDA_INFO"
	.align	4


	//----- nvinfo : EIATTR_REGCOUNT
	.align		4
        /*0000*/ 	.byte	0x04, 0x2f
        /*0002*/ 	.short	(.L_1 - .L_0)
	.align		4
.L_0:
        /*0004*/ 	.word	index@(_Z12prelimKernelPhPfS0_S0_iiif)
        /*0008*/ 	.word	0x00000020


	//----- nvinfo : EIATTR_FRAME_SIZE
	.align		4
.L_1:
        /*000c*/ 	.byte	0x04, 0x11
        /*000e*/ 	.short	(.L_3 - .L_2)
	.align		4
.L_2:
        /*0010*/ 	.word	index@($__internal_0_$__cuda_sm20_div_rn_f64_full)
        /*0014*/ 	.word	0x00000000


	//----- nvinfo : EIATTR_FRAME_SIZE
	.align		4
.L_3:
        /*0018*/ 	.byte	0x04, 0x11
        /*001a*/ 	.short	(.L_5 - .L_4)
	.align		4
.L_4:
        /*001c*/ 	.word	index@(_Z12prelimKernelPhPfS0_S0_iiif)
        /*0020*/ 	.word	0x00000000


	//----- nvinfo : EIATTR_MIN_STACK_SIZE
	.align		4
.L_5:
        /*0024*/ 	.byte	0x04, 0x12
        /*0026*/ 	.short	(.L_7 - .L_6)
	.align		4
.L_6:
        /*0028*/ 	.word	index@(_Z12prelimKernelPhPfS0_S0_iiif)
        /*002c*/ 	.word	0x00000000
.L_7:


//--------------------- .nv.compat                --------------------------
	.section	.nv.compat,"",@"SHT_CUDA_COMPAT_INFO"
	.align	4
        /*0000*/ 	.byte	0x02, 0x09, 0x00, 0x00, 0x02, 0x02, 0x01, 0x00, 0x02, 0x05, 0x05, 0x00, 0x03, 0x07, 0x01, 0x01
        /*0010*/ 	.byte	0x02, 0x03, 0x00, 0x00, 0x02, 0x06, 0x01, 0x00, 0x04, 0x0b, 0x08, 0x00, 0x01, 0x00, 0x00, 0x00
        /*0020*/ 	.byte	0x00, 0x00, 0x00, 0x00


//--------------------- .nv.info._Z12prelimKernelPhPfS0_S0_iiif --------------------------
	.section	.nv.info._Z12prelimKernelPhPfS0_S0_iiif,"",@"SHT_CUDA_INFO"
	.sectionflags	@""
	.align	4


	//----- nvinfo : EIATTR_CUDA_API_VERSION
	.align		4
        /*0000*/ 	.byte	0x04, 0x37
        /*0002*/ 	.short	(.L_9 - .L_8)
.L_8:
        /*0004*/ 	.word	0x00000082


	//----- nvinfo : EIATTR_KPARAM_INFO
	.align		4
.L_9:
        /*0008*/ 	.byte	0x04, 0x17
        /*000a*/ 	.short	(.L_11 - .L_10)
.L_10:
        /*000c*/ 	.word	0x00000000
        /*0010*/ 	.short	0x0007
        /*0012*/ 	.short	0x002c
        /*0014*/ 	.byte	0x00, 0xf0, 0x11, 0x00


	//----- nvinfo : EIATTR_KPARAM_INFO
	.align		4
.L_11:
        /*0018*/ 	.byte	0x04, 0x17
        /*001a*/ 	.short	(.L_13 - .L_12)
.L_12:
        /*001c*/ 	.word	0x00000000
        /*0020*/ 	.short	0x0006
        /*0022*/ 	.short	0x0028
        /*0024*/ 	.byte	0x00, 0xf0, 0x11, 0x00


	//----- nvinfo : EIATTR_KPARAM_INFO
	.align		4
.L_13:
        /*0028*/ 	.byte	0x04, 0x17
        /*002a*/ 	.short	(.L_15 - .L_14)
.L_14:
        /*002c*/ 	.word	0x00000000
        /*0030*/ 	.short	0x0005
        /*0032*/ 	.short	0x0024
        /*0034*/ 	.byte	0x00, 0xf0, 0x11, 0x00


	//----- nvinfo : EIATTR_KPARAM_INFO
	.align		4
.L_15:
        /*0038*/ 	.byte	0x04, 0x17
        /*003a*/ 	.short	(.L_17 - .L_16)
.L_16:
        /*003c*/ 	.word	0x00000000
        /*0040*/ 	.short	0x0004
        /*0042*/ 	.short	0x0020
        /*0044*/ 	.byte	0x00, 0xf0, 0x11, 0x00


	//----- nvinfo : EIATTR_KPARAM_INFO
	.align		4
.L_17:
        /*0048*/ 	.byte	0x04, 0x17
        /*004a*/ 	.short	(.L_19 - .L_18)
.L_18:
        /*004c*/ 	.word	0x00000000
        /*0050*/ 	.short	0x0003
        /*0052*/ 	.short	0x0018
        /*0054*/ 	.byte	0x00, 0xf5, 0x21, 0x00


	//----- nvinfo : EIATTR_KPARAM_INFO
	.align		4
.L_19:
        /*0058*/ 	.byte	0x04, 0x17
        /*005a*/ 	.short	(.L_21 - .L_20)
.L_20:
        /*005c*/ 	.word	0x00000000
        /*0060*/ 	.short	0x0002
        /*0062*/ 	.short	0x0010
        /*0064*/ 	.byte	0x00, 0xf5, 0x21, 0x00


	//----- nvinfo : EIATTR_KPARAM_INFO
	.align		4
.L_21:
        /*0068*/ 	.byte	0x04, 0x17
        /*006a*/ 	.short	(.L_23 - .L_22)
.L_22:
        /*006c*/ 	.word	0x00000000
        /*0070*/ 	.short	0x0001
        /*0072*/ 	.short	0x0008
        /*0074*/ 	.byte	0x00, 0xf5, 0x21, 0x00


	//----- nvinfo : EIATTR_KPARAM_INFO
	.align		4
.L_23:
        /*0078*/ 	.byte	0x04, 0x17
        /*007a*/ 	.short	(.L_25 - .L_24)
.L_24:
        /*007c*/ 	.word	0x00000000
        /*0080*/ 	.short	0x0000
        /*0082*/ 	.short	0x0000
        /*0084*/ 	.byte	0x00, 0xf5, 0x21, 0x00


	//----- nvinfo : EIATTR_SPARSE_MMA_MASK
	.align		4
.L_25:
        /*0088*/ 	.byte	0x03, 0x50
        /*008a*/ 	.short	0x0000


	//----- nvinfo : EIATTR_MAXREG_COUNT
	.align		4
        /*008c*/ 	.byte	0x03, 0x1b
        /*008e*/ 	.short	0x00ff


	//----- nvinfo : EIATTR_MERCURY_ISA_VERSION
	.align		4
        /*0090*/ 	.byte	0x03, 0x5f
        /*0092*/ 	.short	0x0101


	//----- nvinfo : EIATTR_VRC_CTA_INIT_COUNT
	.align		4
        /*0094*/ 	.byte	0x02, 0x4a
	.zero		1
	.zero		1


	//----- nvinfo : EIATTR_EXIT_INSTR_OFFSETS
	.align		4
        /*0098*/ 	.byte	0x04, 0x1c
        /*009a*/ 	.short	(.L_27 - .L_26)


	//   ....[0]....
.L_26:
        /*009c*/ 	.word	0x00000070


	//   ....[1]....
        /*00a0*/ 	.word	0x00000600


	//   ....[2]....
        /*00a4*/ 	.word	0x00000dc0


	//   ....[3]....
        /*00a8*/ 	.word	0x00001180


	//----- nvinfo : EIATTR_CRS_STACK_SIZE
	.align		4
.L_27:
        /*00ac*/ 	.byte	0x04, 0x1e
        /*00ae*/ 	.short	(.L_29 - .L_28)
.L_28:
        /*00b0*/ 	.word	0x00000000


	//----- nvinfo : EIATTR_CBANK_PARAM_SIZE
	.align		4
.L_29:
        /*00b4*/ 	.byte	0x03, 0x19
        /*00b6*/ 	.short	0x0030


	//----- nvinfo : EIATTR_PARAM_CBANK
	.align		4
        /*00b8*/ 	.byte	0x04, 0x0a
        /*00ba*/ 	.short	(.L_31 - .L_30)
	.align		4
.L_30:
        /*00bc*/ 	.word	index@(.nv.constant0._Z12prelimKernelPhPfS0_S0_iiif)
        /*00c0*/ 	.short	0x0380
        /*00c2*/ 	.short	0x0030


	//----- nvinfo : EIATTR_SW_WAR
	.align		4
.L_31:
        /*00c4*/ 	.byte	0x04, 0x36
        /*00c6*/ 	.short	(.L_33 - .L_32)
.L_32:
        /*00c8*/ 	.word	0x00000008
.L_33:


//--------------------- .nv.callgraph             --------------------------
	.section	.nv.callgraph,"",@"SHT_CUDA_CALLGRAPH"
	.align	4
	.sectionentsize	8
	.align		4
        /*0000*/ 	.word	0x00000000
	.align		4
        /*0004*/ 	.word	0xffffffff
	.align		4
        /*0008*/ 	.word	0x00000000
	.align		4
        /*000c*/ 	.word	0xfffffffe
	.align		4
        /*0010*/ 	.word	0x00000000
	.align		4
        /*0014*/ 	.word	0xfffffffd
	.align		4
        /*0018*/ 	.word	0x00000000
	.align		4
        /*001c*/ 	.word	0xfffffffc


//--------------------- .text._Z12prelimKernelPhPfS0_S0_iiif --------------------------
	.section	.text._Z12prelimKernelPhPfS0_S0_iiif,"ax",@progbits
	.align	128
        .global         _Z12prelimKernelPhPfS0_S0_iiif
        .type           _Z12prelimKernelPhPfS0_S0_iiif,@function
        .size           _Z12prelimKernelPhPfS0_S0_iiif,(.L_x_8 - _Z12prelimKernelPhPfS0_S0_iiif)
        .other          _Z12prelimKernelPhPfS0_S0_iiif,@"STO_CUDA_ENTRY STV_DEFAULT"
_Z12prelimKernelPhPfS0_S0_iiif:
.text._Z12prelimKernelPhPfS0_S0_iiif:
[----:B------:R-:W-:Y:S01]  /*0000*/  LDC R1, c[0x0][0x37c] ;  /* 0x0000df00ff017b82 */ /* 0x000fe20000000800 */
[----:B------:R-:W0:Y:S07]  /*0010*/  S2R R3, SR_TID.X ;  /* 0x0000000000037919 */ /* 0x000e2e0000002100 */
[----:B------:R-:W0:Y:S01]  /*0020*/  S2UR UR4, SR_CTAID.X ;  /* 0x00000000000479c3 */ /* 0x000e220000002500 */
[----:B------:R-:W1:Y:S07]  /*0030*/  LDCU UR5, c[0x0][0x3a4] ;  /* 0x00007480ff0577ac */ /* 0x000e6e0008000800 */
[----:B------:R-:W0:Y:S02]  /*0040*/  LDC R18, c[0x0][0x360] ;  /* 0x0000d800ff127b82 */ /* 0x000e240000000800 */
[----:B0-----:R-:W-:-:S05]  /*0050*/  IMAD R18, R18, UR4, R3 ;  /* 0x0000000412127c24 */ /* 0x001fca000f8e0203 */
[----:B-1----:R-:W-:-:S13]  /*0060*/  ISETP.GE.AND P0, PT, R18, UR5, PT ;  /* 0x0000000512007c0c */ /* 0x002fda000bf06270 */
[----:B------:R-:W-:Y:S05]  /*0070*/  @P0 EXIT ;  /* 0x000000000000094d */ /* 0x000fea0003800000 */
[----:B------:R-:W0:Y:S01]  /*0080*/  LDCU UR4, c[0x0][0x3a0] ;  /* 0x00007400ff0477ac */ /* 0x000e220008000800 */
[----:B------:R-:W-:Y:S01]  /*0090*/  IMAD.MOV.U32 R2, RZ, RZ, 0x1 ;  /* 0x00000001ff027424 */ /* 0x000fe200078e00ff */
[----:B------:R-:W1:Y:S01]  /*00a0*/  LDCU.64 UR6, c[0x0][0x3a8] ;  /* 0x00007500ff0677ac */ /* 0x000e620008000a00 */
[----:B------:R-:W-:Y:S01]  /*00b0*/  UMOV UR8, 0x667f3bcd ;  /* 0x667f3bcd00087882 */ /* 0x000fe20000000000 */
[----:B------:R-:W-:Y:S01]  /*00c0*/  UMOV UR9, 0x3ff6a09e ;  /* 0x3ff6a09e00097882 */ /* 0x000fe20000000000 */
[----:B0-----:R-:W-:Y:S01]  /*00d0*/  I2FP.F32.S32 R0, UR4 ;  /* 0x0000000400007c45 */ /* 0x001fe20008201400 */
[----:B------:R-:W-:-:S04]  /*00e0*/  IMAD R18, R18, UR4, RZ ;  /* 0x0000000412127c24 */ /* 0x000fc8000f8e02ff */
[----:B-1----:R-:W-:-:S04]  /*00f0*/  FMUL R0, R0, UR7 ;  /* 0x0000000700007c20 */ /* 0x002fc80008400000 */
[----:B------:R-:W0:Y:S08]  /*0100*/  F2F.F64.F32 R8, R0 ;  /* 0x0000000000087310 */ /* 0x000e300000201800 */
[----:B0-----:R-:W0:Y:S02]  /*0110*/  MUFU.RCP64H R3, R9 ;  /* 0x0000000900037308 */ /* 0x001e240000001800 */
[----:B0-----:R-:W-:-:S08]  /*0120*/  DFMA R4, -R8, R2, 1 ;  /* 0x3ff000000804742b */ /* 0x001fd00000000102 */
[----:B------:R-:W-:-:S08]  /*0130*/  DFMA R4, R4, R4, R4 ;  /* 0x000000040404722b */ /* 0x000fd00000000004 */
[----:B------:R-:W-:-:S08]  /*0140*/  DFMA R4, R2, R4, R2 ;  /* 0x000000040204722b */ /* 0x000fd00000000002 */
[----:B------:R-:W-:-:S08]  /*0150*/  DFMA R2, -R8, R4, 1 ;  /* 0x3ff000000802742b */ /* 0x000fd00000000104 */
[----:B------:R-:W-:-:S08]  /*0160*/  DFMA R2, R4, R2, R4 ;  /* 0x000000020402722b */ /* 0x000fd00000000004 */
[----:B------:R-:W-:-:S08]  /*0170*/  DMUL R4, R2, -UR8 ;  /* 0x8000000802047c28 */ /* 0x000fd00008000000 */
[----:B------:R-:W-:-:S08]  /*0180*/  DFMA R6, -R8, R4, -UR8 ;  /* 0x8000000808067e2b */ /* 0x000fd00008000104 */
[----:B------:R-:W-:Y:S01]  /*0190*/  DFMA R2, R2, R6, R4 ;  /* 0x000000060202722b */ /* 0x000fe20000000004 */
[----:B------:R-:W-:Y:S01]  /*01a0*/  IMAD R7, R18, UR6, RZ ;  /* 0x0000000612077c24 */ /* 0x000fe2000f8e02ff */
[----:B------:R-:W-:-:S08]  /*01b0*/  SHF.R.S32.HI R5, RZ, 0x1f, R18 ;  /* 0x0000001fff057819 */ /* 0x000fd00000011412 */
[----:B------:R-:W-:-:S05]  /*01c0*/  FFMA R0, RZ, R9, R3 ;  /* 0x00000009ff007223 */ /* 0x000fca0000000003 */
[----:B------:R-:W-:-:S13]  /*01d0*/  FSETP.GT.AND P0, PT, |R0|, 1.469367938527859385e-39, PT ;  /* 0x001000000000780b */ /* 0x000fda0003f04200 */
[----:B------:R-:W-:Y:S05]  /*01e0*/  @P0 BRA `(.L_x_0) ;  /* 0x0000000000100947 */ /* 0x000fea0003800000 */
[----:B------:R-:W-:-:S07]  /*01f0*/  MOV R0, 0x210 ;  /* 0x0000021000007802 */ /* 0x000fce0000000f00 */
[----:B------:R-:W-:Y:S05]  /*0200*/  CALL.REL.NOINC `($__internal_0_$__cuda_sm20_div_rn_f64_full) ;  /* 0x0000000c00e07944 */ /* 0x000fea0003c00000 */
[----:B------:R-:W-:Y:S02]  /*0210*/  IMAD.MOV.U32 R2, RZ, RZ, R12 ;  /* 0x000000ffff027224 */ /* 0x000fe400078e000c */
[----:B------:R-:W-:-:S07]  /*0220*/  IMAD.MOV.U32 R3, RZ, RZ, R13 ;  /* 0x000000ffff037224 */ /* 0x000fce00078e000d */
.L_x_0:
[----:B------:R-:W-:Y:S01]  /*0230*/  IMAD.MOV.U32 R8, RZ, RZ, 0x652b82fe ;  /* 0x652b82feff087424 */ /* 0x000fe200078e00ff */
[----:B------:R-:W-:Y:S01]  /*0240*/  UMOV UR4, 0xfefa39ef ;  /* 0xfefa39ef00047882 */ /* 0x000fe20000000000 */
[----:B------:R-:W-:Y:S01]  /*0250*/  IMAD.MOV.U32 R9, RZ, RZ, 0x3ff71547 ;  /* 0x3ff71547ff097424 */ /* 0x000fe200078e00ff */
[----:B------:R-:W-:Y:S01]  /*0260*/  UMOV UR5, 0x3fe62e42 ;  /* 0x3fe62e4200057882 */ /* 0x000fe20000000000 */
[----:B------:R-:W0:Y:S01]  /*0270*/  LDC R19, c[0x0][0x3a0] ;  /* 0x0000e800ff137b82 */ /* 0x000e220000000800 */
[----:B------:R-:W-:-:S03]  /*0280*/  FSETP.GEU.AND P1, PT, |R3|, 4.1917929649353027344, PT ;  /* 0x4086232b0300780b */ /* 0x000fc60003f2e200 */
[----:B------:R-:W-:-:S08]  /*0290*/  DFMA R8, R2, R8, 6.75539944105574400000e+15 ;  /* 0x433800000208742b */ /* 0x000fd00000000008 */
[----:B------:R-:W-:-:S08]  /*02a0*/  DADD R10, R8, -6.75539944105574400000e+15 ;  /* 0xc3380000080a7429 */ /* 0x000fd00000000000 */
[----:B------:R-:W-:Y:S01]  /*02b0*/  DFMA R12, R10, -UR4, R2 ;  /* 0x800000040a0c7c2b */ /* 0x000fe20008000002 */
[----:B------:R-:W-:Y:S01]  /*02c0*/  UMOV UR4, 0x3b39803f ;  /* 0x3b39803f00047882 */ /* 0x000fe20000000000 */
[----:B------:R-:W-:Y:S01]  /*02d0*/  UMOV UR5, 0x3c7abc9e ;  /* 0x3c7abc9e00057882 */ /* 0x000fe20000000000 */
[----:B0-----:R-:W-:-:S05]  /*02e0*/  ISETP.GE.AND P0, PT, R19, 0x2, PT ;  /* 0x000000021300780c */ /* 0x001fca0003f06270 */
[----:B------:R-:W-:Y:S01]  /*02f0*/  DFMA R10, R10, -UR4, R12 ;  /* 0x800000040a0a7c2b */ /* 0x000fe2000800000c */
[----:B------:R-:W-:Y:S01]  /*0300*/  UMOV UR4, 0x69ce2bdf ;  /* 0x69ce2bdf00047882 */ /* 0x000fe20000000000 */
[----:B------:R-:W-:Y:S01]  /*0310*/  IMAD.MOV.U32 R12, RZ, RZ, -0x35dec16 ;  /* 0xfca213eaff0c7424 */ /* 0x000fe200078e00ff */
[----:B------:R-:W-:Y:S01]  /*0320*/  UMOV UR5, 0x3e5ade15 ;  /* 0x3e5ade1500057882 */ /* 0x000fe20000000000 */
[----:B------:R-:W-:-:S06]  /*0330*/  IMAD.MOV.U32 R13, RZ, RZ, 0x3e928af3 ;  /* 0x3e928af3ff0d7424 */ /* 0x000fcc00078e00ff */
[----:B------:R-:W-:Y:S01]  /*0340*/  DFMA R12, R10, UR4, R12 ;  /* 0x000000040a0c7c2b */ /* 0x000fe2000800000c */
[----:B------:R-:W-:Y:S01]  /*0350*/  UMOV UR4, 0x62401315 ;  /* 0x6240131500047882 */ /* 0x000fe20000000000 */
[----:B------:R-:W-:-:S06]  /*0360*/  UMOV UR5, 0x3ec71dee ;  /* 0x3ec71dee00057882 */ /* 0x000fcc0000000000 */
[----:B------:R-:W-:Y:S01]  /*0370*/  DFMA R12, R10, R12, UR4 ;  /* 0x000000040a0c7e2b */ /* 0x000fe2000800000c */
        /* <DEDUP_REMOVED lines=20> */
[----:B------:R-:W-:-:S08]  /*04c0*/  DFMA R12, R10, R12, UR4 ;  /* 0x000000040a0c7e2b */ /* 0x000fd0000800000c */
[----:B------:R-:W-:-:S08]  /*04d0*/  DFMA R12, R10, R12, 1 ;  /* 0x3ff000000a0c742b */ /* 0x000fd0000000000c */
[----:B------:R-:W-:-:S10]  /*04e0*/  DFMA R12, R10, R12, 1 ;  /* 0x3ff000000a0c742b */ /* 0x000fd4000000000c */
[----:B------:R-:W-:Y:S02]  /*04f0*/  IMAD R15, R8, 0x100000, R13 ;  /* 0x00100000080f7824 */ /* 0x000fe400078e020d */
[----:B------:R-:W-:Y:S01]  /*0500*/  IMAD.MOV.U32 R14, RZ, RZ, R12 ;  /* 0x000000ffff0e7224 */ /* 0x000fe200078e000c */
[----:B------:R-:W-:Y:S06]  /*0510*/  @!P1 BRA `(.L_x_1) ;  /* 0x0000000000389947 */ /* 0x000fec0003800000 */
[----:B------:R-:W-:Y:S01]  /*0520*/  FSETP.GEU.AND P2, PT, |R3|, 4.2275390625, PT ;  /* 0x408748000300780b */ /* 0x000fe20003f4e200 */
[C---:B------:R-:W-:Y:S02]  /*0530*/  DADD R10, R2.reuse, +INF ;  /* 0x7ff00000020a7429 */ /* 0x040fe40000000000 */
[----:B------:R-:W-:-:S08]  /*0540*/  DSETP.GEU.AND P1, PT, R2, RZ, PT ;  /* 0x000000ff0200722a */ /* 0x000fd00003f2e000 */
[----:B------:R-:W-:Y:S02]  /*0550*/  FSEL R14, R10, RZ, P1 ;  /* 0x000000ff0a0e7208 */ /* 0x000fe40000800000 */
[----:B------:R-:W-:Y:S01]  /*0560*/  FSEL R15, R11, RZ, P1 ;  /* 0x000000ff0b0f7208 */ /* 0x000fe20000800000 */
[----:B------:R-:W-:Y:S06]  /*0570*/  @P2 BRA `(.L_x_1) ;  /* 0x0000000000202947 */ /* 0x000fec0003800000 */
[----:B------:R-:W-:Y:S01]  /*0580*/  LEA.HI R0, R8, R8, RZ, 0x1 ;  /* 0x0000000808007211 */ /* 0x000fe200078f08ff */
[----:B------:R-:W-:-:S03]  /*0590*/  IMAD.MOV.U32 R14, RZ, RZ, R12 ;  /* 0x000000ffff0e7224 */ /* 0x000fc600078e000c */
[----:B------:R-:W-:-:S05]  /*05a0*/  SHF.R.S32.HI R15, RZ, 0x1, R0 ;  /* 0x00000001ff0f7819 */ /* 0x000fca0000011400 */
[----:B------:R-:W-:Y:S02]  /*05b0*/  IMAD.IADD R2, R8, 0x1, -R15 ;  /* 0x0000000108027824 */ /* 0x000fe400078e0a0f */
[----:B------:R-:W-:-:S03]  /*05c0*/  IMAD R15, R15, 0x100000, R13 ;  /* 0x001000000f0f7824 */ /* 0x000fc600078e020d */
[----:B------:R-:W-:Y:S01]  /*05d0*/  LEA R3, R2, 0x3ff00000, 0x14 ;  /* 0x3ff0000002037811 */ /* 0x000fe200078ea0ff */
[----:B------:R-:W-:-:S06]  /*05e0*/  IMAD.MOV.U32 R2, RZ, RZ, RZ ;  /* 0x000000ffff027224 */ /* 0x000fcc00078e00ff */
[----:B------:R-:W-:-:S11]  /*05f0*/  DMUL R14, R14, R2 ;  /* 0x000000020e0e7228 */ /* 0x000fd60000000000 */
.L_x_1:
[----:B------:R-:W-:Y:S05]  /*0600*/  @!P0 EXIT ;  /* 0x000000000000894d */ /* 0x000fea0003800000 */
[----:B------:R-:W0:Y:S01]  /*0610*/  LDCU.64 UR6, c[0x0][0x380] ;  /* 0x00007000ff0677ac */ /* 0x000e220008000a00 */
[C---:B------:R-:W-:Y:S01]  /*0620*/  ISETP.NE.AND P0, PT, R19.reuse, 0x2, PT ;  /* 0x000000021300780c */ /* 0x040fe20003f05270 */
[----:B------:R1:W2:Y:S01]  /*0630*/  F2F.F32.F64 R9, R14 ;  /* 0x0000000e00097310 */ /* 0x0002a20000301000 */
[----:B------:R-:W-:Y:S01]  /*0640*/  VIADD R19, R19, 0xffffffff ;  /* 0xffffffff13137836 */ /* 0x000fe20000000000 */
[----:B------:R-:W3:Y:S01]  /*0650*/  LDCU.64 UR4, c[0x0][0x358] ;  /* 0x00006b00ff0477ac */ /* 0x000ee20008000a00 */
[----:B------:R-:W-:Y:S01]  /*0660*/  IMAD.MOV.U32 R21, RZ, RZ, 0x1 ;  /* 0x00000001ff157424 */ /* 0x000fe200078e00ff */
[----:B0-----:R-:W-:-:S04]  /*0670*/  IADD3 R11, P1, PT, R7, UR6, RZ ;  /* 0x00000006070b7c10 */ /* 0x001fc8000ff3e0ff */
[----:B------:R-:W-:-:S04]  /*0680*/  LEA.HI.X.SX32 R13, R7, UR7, 0x1, P1 ;  /* 0x00000007070d7c11 */ /* 0x000fc800088f0eff */
[----:B-123--:R-:W-:Y:S05]  /*0690*/  @!P0 BRA `(.L_x_2) ;  /* 0x0000000400c08947 */ /* 0x00efea0003800000 */
[----:B------:R-:W0:Y:S01]  /*06a0*/  LDCU.64 UR6, c[0x0][0x390] ;  /* 0x00007200ff0677ac */ /* 0x000e220008000a00 */
[C---:B------:R-:W-:Y:S01]  /*06b0*/  LEA R24, P0, R18.reuse, 0x8, 0x2 ;  /* 0x0000000812187811 */ /* 0x040fe200078010ff */
[----:B------:R-:W-:Y:S01]  /*06c0*/  IMAD.MOV.U32 R21, RZ, RZ, RZ ;  /* 0x000000ffff157224 */ /* 0x000fe200078e00ff */
[----:B------:R-:W-:Y:S01]  /*06d0*/  LOP3.LUT R22, R19, 0xfffffffe, RZ, 0xc0, !PT ;  /* 0xfffffffe13167812 */ /* 0x000fe200078ec0ff */
[----:B------:R-:W1:Y:S01]  /*06e0*/  LDCU.64 UR8, c[0x0][0x388] ;  /* 0x00007100ff0877ac */ /* 0x000e620008000a00 */
[----:B------:R-:W-:Y:S01]  /*06f0*/  LEA.HI.X R25, R18, RZ, R5, 0x2, P0 ;  /* 0x000000ff12197211 */ /* 0x000fe200000f1405 */
[----:B------:R-:W-:Y:S02]  /*0700*/  IMAD.MOV.U32 R20, RZ, RZ, R7 ;  /* 0x000000ffff147224 */ /* 0x000fe400078e0007 */
[----:B------:R-:W-:Y:S01]  /*0710*/  IMAD.MOV R22, RZ, RZ, -R22 ;  /* 0x000000ffff167224 */ /* 0x000fe200078e0a16 */
[----:B------:R-:W2:Y:S01]  /*0720*/  LDCU.64 UR10, c[0x0][0x398] ;  /* 0x00007300ff0a77ac */ /* 0x000ea20008000a00 */
[----:B0-----:R-:W-:-:S02]  /*0730*/  IADD3 R23, P1, PT, R24, UR6, RZ ;  /* 0x0000000618177c10 */ /* 0x001fc4000ff3e0ff */
[----:B-1----:R-:W-:Y:S02]  /*0740*/  IADD3 R24, P0, PT, R24, UR8, RZ ;  /* 0x0000000818187c10 */ /* 0x002fe4000ff1e0ff */
[C---:B------:R-:W-:Y:S02]  /*0750*/  IADD3.X R26, PT, PT, R25.reuse, UR7, RZ, P1, !PT ;  /* 0x00000007191a7c10 */ /* 0x040fe40008ffe4ff */
[----:B------:R-:W-:-:S09]  /*0760*/  IADD3.X R25, PT, PT, R25, UR9, RZ, P0, !PT ;  /* 0x0000000919197c10 */ /* 0x000fd200087fe4ff */
.L_x_3:
[----:B------:R-:W-:-:S04]  /*0770*/  IADD3 R2, P0, PT, R20, R11, RZ ;  /* 0x0000000b14027210 */ /* 0x000fc80007f1e0ff */
[----:B------:R-:W-:-:S05]  /*0780*/  LEA.HI.X.SX32 R3, R20, R13, 0x1, P0 ;  /* 0x0000000d14037211 */ /* 0x000fca00000f0eff */
[----:B0-----:R-:W3:Y:S04]  /*0790*/  LDG.E.U8 R0, desc[UR4][R2.64] ;  /* 0x0000000402007981 */ /* 0x001ee8000c1e1100 */
[----:B------:R-:W3:Y:S04]  /*07a0*/  LDG.E.U8 R4, desc[UR4][R2.64+0x3] ;  /* 0x0000030402047981 */ /* 0x000ee8000c1e1100 */
[----:B------:R-:W4:Y:S04]  /*07b0*/  LDG.E.U8 R6, desc[UR4][R2.64+0x1] ;  /* 0x0000010402067981 */ /* 0x000f28000c1e1100 */
[----:B------:R-:W4:Y:S04]  /*07c0*/  LDG.E.U8 R8, desc[UR4][R2.64+0x4] ;  /* 0x0000040402087981 */ /* 0x000f28000c1e1100 */
[----:B------:R-:W5:Y:S04]  /*07d0*/  LDG.E.U8 R10, desc[UR4][R2.64+0x2] ;  /* 0x00000204020a7981 */ /* 0x000f68000c1e1100 */
[----:B------:R-:W5:Y:S01]  /*07e0*/  LDG.E.U8 R12, desc[UR4][R2.64+0x5] ;  /* 0x00000504020c7981 */ /* 0x000f62000c1e1100 */
[----:B---3--:R-:W-:-:S02]  /*07f0*/  VIMNMX.U16x2 R14, PT, PT, R4, R0, PT ;  /* 0x00000000040e7248 */ /* 0x008fc40003fe0200 */
[----:B------:R-:W-:-:S03]  /*0800*/  VIMNMX.U16x2 R0, PT, PT, R4, R0, !PT ;  /* 0x0000000004007248 */ /* 0x000fc60007fe0200 */
[----:B------:R-:W-:Y:S01]  /*0810*/  IMAD.MOV R14, RZ, RZ, -R14 ;  /* 0x000000ffff0e7224 */ /* 0x000fe200078e0a0e */
[CC--:B----4-:R-:W-:Y:S02]  /*0820*/  VIMNMX.U16x2 R4, PT, PT, R8.reuse, R6.reuse, PT ;  /* 0x0000000608047248 */ /* 0x0d0fe40003fe0200 */
[----:B------:R-:W-:Y:S02]  /*0830*/  VIMNMX.U16x2 R6, PT, PT, R8, R6, !PT ;  /* 0x0000000608067248 */ /* 0x000fe40007fe0200 */
[----:B------:R-:W-:Y:S01]  /*0840*/  PRMT R15, R14, 0x7710, RZ ;  /* 0x000077100e0f7816 */ /* 0x000fe200000000ff */
[----:B------:R-:W-:Y:S01]  /*0850*/  IMAD.MOV R4, RZ, RZ, -R4 ;  /* 0x000000ffff047224 */ /* 0x000fe200078e0a04 */
[----:B-----5:R-:W-:-:S03]  /*0860*/  VIMNMX.U16x2 R8, PT, PT, R12, R10, PT ;  /* 0x0000000a0c087248 */ /* 0x020fc60003fe0200 */
[----:B------:R-:W-:Y:S01]  /*0870*/  IMAD.IADD R0, R0, 0x1, R15 ;  /* 0x0000000100007824 */ /* 0x000fe200078e020f */
[----:B------:R-:W-:Y:S02]  /*0880*/  PRMT R17, R4, 0x7710, RZ ;  /* 0x0000771004117816 */ /* 0x000fe400000000ff */
[----:B------:R-:W-:Y:S01]  /*0890*/  VIMNMX.U16x2 R10, PT, PT, R12, R10, !PT ;  /* 0x0000000a0c0a7248 */ /* 0x000fe20007fe0200 */
[----:B------:R-:W-:Y:S01]  /*08a0*/  IMAD.MOV R8, RZ, RZ, -R8 ;  /* 0x000000ffff087224 */ /* 0x000fe200078e0a08 */
[----:B------:R-:W-:Y:S01]  /*08b0*/  LOP3.LUT R0, R0, 0xffff, RZ, 0xc0, !PT ;  /* 0x0000ffff00007812 */ /* 0x000fe200078ec0ff */
[----:B------:R-:W-:-:S03]  /*08c0*/  IMAD.IADD R6, R6, 0x1, R17 ;  /* 0x0000000106067824 */ /* 0x000fc600078e0211 */
[----:B------:R-:W-:Y:S02]  /*08d0*/  PRMT R27, R8, 0x7710, RZ ;  /* 0x00007710081b7816 */ /* 0x000fe400000000ff */
[----:B------:R-:W-:-:S03]  /*08e0*/  LOP3.LUT R15, R6, 0xffff, RZ, 0xc0, !PT ;  /* 0x0000ffff060f7812 */ /* 0x000fc600078ec0ff */
[----:B------:R-:W-:Y:S02]  /*08f0*/  IMAD.IADD R10, R10, 0x1, R27 ;  /* 0x000000010a0a7824 */ /* 0x000fe400078e021b */
[----:B------:R-:W-:-:S03]  /*0900*/  IMAD R17, R0, 0x2, R15 ;  /* 0x0000000200117824 */ /* 0x000fc600078e020f */
[----:B------:R-:W-:-:S05]  /*0910*/  LOP3.LUT R10, R10, 0xffff, RZ, 0xc0, !PT ;  /* 0x0000ffff0a0a7812 */ /* 0x000fca00078ec0ff */
[----:B------:R-:W-:-:S05]  /*0920*/  IMAD.IADD R4, R10, 0x1, R17 ;  /* 0x000000010a047824 */ /* 0x000fca00078e0211 */
[----:B------:R-:W-:-:S04]  /*0930*/  LOP3.LUT R4, R4, 0x1ffc, RZ, 0xc0, !PT ;  /* 0x00001ffc04047812 */ /* 0x000fc800078ec0ff */
[----:B--2---:R-:W-:-:S05]  /*0940*/  IADD3 R14, P0, PT, R4, UR10, RZ ;  /* 0x0000000a040e7c10 */ /* 0x004fca000ff1e0ff */
[----:B------:R-:W-:-:S05]  /*0950*/  IMAD.X R15, RZ, RZ, UR11, P0 ;  /* 0x0000000bff0f7e24 */ /* 0x000fca00080e06ff */
[----:B------:R0:W2:Y:S01]  /*0960*/  LDG.E R14, desc[UR4][R14.64] ;  /* 0x000000040e0e7981 */ /* 0x0000a2000c1e1900 */
[----:B------:R-:W-:-:S04]  /*0970*/  IMAD.IADD R17, R17, 0x1, -R0 ;  /* 0x0000000111117824 */ /* 0x000fc800078e0a00 */
[----:B------:R-:W-:-:S05]  /*0980*/  IMAD R17, R10, 0x2, R17 ;  /* 0x000000020a117824 */ /* 0x000fca00078e0211 */
[----:B------:R-:W-:Y:S01]  /*0990*/  LOP3.LUT R17, R17, 0xfffffffc, RZ, 0xc0, !PT ;  /* 0xfffffffc11117812 */ /* 0x000fe200078ec0ff */
[----:B0-----:R-:W-:-:S03]  /*09a0*/  IMAD.MOV.U32 R15, RZ, RZ, R25 ;  /* 0x000000ffff0f7224 */ /* 0x001fc600078e0019 */
[----:B------:R-:W-:-:S05]  /*09b0*/  IADD3 R16, P0, PT, R17, UR10, RZ ;  /* 0x0000000a11107c10 */ /* 0x000fca000ff1e0ff */
[----:B------:R-:W-:Y:S02]  /*09c0*/  IMAD.X R17, RZ, RZ, UR11, P0 ;  /* 0x0000000bff117e24 */ /* 0x000fe400080e06ff */
[----:B--2---:R-:W-:Y:S01]  /*09d0*/  FMUL R27, R9, R14 ;  /* 0x0000000e091b7220 */ /* 0x004fe20000400000 */
[----:B------:R-:W-:-:S05]  /*09e0*/  IMAD.MOV.U32 R14, RZ, RZ, R24 ;  /* 0x000000ffff0e7224 */ /* 0x000fca00078e0018 */
[----:B------:R-:W-:Y:S04]  /*09f0*/  STG.E desc[UR4][R14.64+-0x4], R27 ;  /* 0xfffffc1b0e007986 */ /* 0x000fe8000c101904 */
[----:B------:R0:W2:Y:S02]  /*0a00*/  LDG.E R16, desc[UR4][R16.64] ;  /* 0x0000000410107981 */ /* 0x0000a4000c1e1900 */
[----:B0-----:R-:W-:Y:S02]  /*0a10*/  IMAD.MOV.U32 R17, RZ, RZ, R26 ;  /* 0x000000ffff117224 */ /* 0x001fe400078e001a */
[----:B--2---:R-:W-:Y:S01]  /*0a20*/  FMUL R25, R9, R16 ;  /* 0x0000001009197220 */ /* 0x004fe20000400000 */
[----:B------:R-:W-:-:S05]  /*0a30*/  IMAD.MOV.U32 R16, RZ, RZ, R23 ;  /* 0x000000ffff107224 */ /* 0x000fca00078e0017 */
[----:B------:R0:W-:Y:S04]  /*0a40*/  STG.E desc[UR4][R16.64+-0x4], R25 ;  /* 0xfffffc1910007986 */ /* 0x0001e8000c101904 */
[----:B------:R-:W2:Y:S04]  /*0a50*/  LDG.E.U8 R0, desc[UR4][R2.64+0x3] ;  /* 0x0000030402007981 */ /* 0x000ea8000c1e1100 */
[----:B------:R-:W2:Y:S04]  /*0a60*/  LDG.E.U8 R4, desc[UR4][R2.64+0x6] ;  /* 0x0000060402047981 */ /* 0x000ea8000c1e1100 */
[----:B------:R-:W3:Y:S04]  /*0a70*/  LDG.E.U8 R6, desc[UR4][R2.64+0x4] ;  /* 0x0000040402067981 */ /* 0x000ee8000c1e1100 */
[----:B------:R-:W3:Y:S04]  /*0a80*/  LDG.E.U8 R8, desc[UR4][R2.64+0x7] ;  /* 0x0000070402087981 */ /* 0x000ee8000c1e1100 */
[----:B------:R-:W4:Y:S04]  /*0a90*/  LDG.E.U8 R10, desc[UR4][R2.64+0x5] ;  /* 0x00000504020a7981 */ /* 0x000f28000c1e1100 */
[----:B------:R2:W4:Y:S02]  /*0aa0*/  LDG.E.U8 R12, desc[UR4][R2.64+0x8] ;  /* 0x00000804020c7981 */ /* 0x000524000c1e1100 */
[----:B--2---:R-:W-:-:S02]  /*0ab0*/  VIMNMX.U16x2 R3, PT, PT, R4, R0, PT ;  /* 0x0000000004037248 */ /* 0x004fc40003fe0200 */
[----:B------:R-:W-:Y:S02]  /*0ac0*/  VIMNMX.U16x2 R0, PT, PT, R4, R0, !PT ;  /* 0x0000000004007248 */ /* 0x000fe40007fe0200 */
[----:B------:R-:W-:Y:S02]  /*0ad0*/  PRMT R4, R3, 0x7610, R4 ;  /* 0x0000761003047816 */ /* 0x000fe40000000004 */
[----:B---3--:R-:W-:-:S03]  /*0ae0*/  VIMNMX.U16x2 R23, PT, PT, R8, R6, PT ;  /* 0x0000000608177248 */ /* 0x008fc60003fe0200 */
[----:B------:R-:W-:Y:S01]  /*0af0*/  IMAD.MOV R3, RZ, RZ, -R4 ;  /* 0x000000ffff037224 */ /* 0x000fe200078e0a04 */
[----:B------:R-:W-:Y:S02]  /*0b00*/  VIMNMX.U16x2 R6, PT, PT, R8, R6, !PT ;  /* 0x0000000608067248 */ /* 0x000fe40007fe0200 */
[----:B------:R-:W-:Y:S02]  /*0b10*/  PRMT R8, R23, 0x7610, R8 ;  /* 0x0000761017087816 */ /* 0x000fe40000000008 */
[----:B------:R-:W-:Y:S02]  /*0b20*/  PRMT R3, R3, 0x7710, RZ ;  /* 0x0000771003037816 */ /* 0x000fe400000000ff */
[CC--:B----4-:R-:W-:Y:S01]  /*0b30*/  VIMNMX.U16x2 R24, PT, PT, R12.reuse, R10.reuse, PT ;  /* 0x0000000a0c187248 */ /* 0x0d0fe20003fe0200 */
[----:B------:R-:W-:Y:S01]  /*0b40*/  IMAD.MOV R8, RZ, RZ, -R8 ;  /* 0x000000ffff087224 */ /* 0x000fe200078e0a08 */
[----:B------:R-:W-:Y:S01]  /*0b50*/  VIMNMX.U16x2 R10, PT, PT, R12, R10, !PT ;  /* 0x0000000a0c0a7248 */ /* 0x000fe20007fe0200 */
[----:B------:R-:W-:Y:S01]  /*0b60*/  IMAD.IADD R0, R0, 0x1, R3 ;  /* 0x0000000100007824 */ /* 0x000fe200078e0203 */
[----:B------:R-:W-:-:S02]  /*0b70*/  PRMT R12, R24, 0x7610, R12 ;  /* 0x00007610180c7816 */ /* 0x000fc4000000000c */
[----:B------:R-:W-:Y:S02]  /*0b80*/  PRMT R23, R8, 0x7710, RZ ;  /* 0x0000771008177816 */ /* 0x000fe400000000ff */
[----:B------:R-:W-:Y:S01]  /*0b90*/  LOP3.LUT R0, R0, 0xffff, RZ, 0xc0, !PT ;  /* 0x0000ffff00007812 */ /* 0x000fe200078ec0ff */
[----:B------:R-:W-:Y:S02]  /*0ba0*/  IMAD.MOV R12, RZ, RZ, -R12 ;  /* 0x000000ffff0c7224 */ /* 0x000fe400078e0a0c */
[----:B------:R-:W-:-:S03]  /*0bb0*/  IMAD.IADD R6, R6, 0x1, R23 ;  /* 0x0000000106067824 */ /* 0x000fc600078e0217 */
[----:B0-----:R-:W-:Y:S02]  /*0bc0*/  PRMT R25, R12, 0x7710, RZ ;  /* 0x000077100c197816 */ /* 0x001fe400000000ff */
[----:B------:R-:W-:-:S03]  /*0bd0*/  LOP3.LUT R3, R6, 0xffff, RZ, 0xc0, !PT ;  /* 0x0000ffff06037812 */ /* 0x000fc600078ec0ff */
[----:B------:R-:W-:Y:S02]  /*0be0*/  IMAD.IADD R10, R10, 0x1, R25 ;  /* 0x000000010a0a7824 */ /* 0x000fe400078e0219 */
[----:B------:R-:W-:-:S03]  /*0bf0*/  IMAD R23, R0, 0x2, R3 ;  /* 0x0000000200177824 */ /* 0x000fc600078e0203 */
[----:B------:R-:W-:-:S05]  /*0c00*/  LOP3.LUT R10, R10, 0xffff, RZ, 0xc0, !PT ;  /* 0x0000ffff0a0a7812 */ /* 0x000fca00078ec0ff */
[----:B------:R-:W-:-:S05]  /*0c10*/  IMAD.IADD R2, R10, 0x1, R23 ;  /* 0x000000010a027824 */ /* 0x000fca00078e0217 */
[----:B------:R-:W-:-:S04]  /*0c20*/  LOP3.LUT R2, R2, 0x1ffc, RZ, 0xc0, !PT ;  /* 0x00001ffc02027812 */ /* 0x000fc800078ec0ff */
[----:B------:R-:W-:-:S05]  /*0c30*/  IADD3 R2, P0, PT, R2, UR10, RZ ;  /* 0x0000000a02027c10 */ /* 0x000fca000ff1e0ff */
[----:B------:R-:W-:-:S05]  /*0c40*/  IMAD.X R3, RZ, RZ, UR11, P0 ;  /* 0x0000000bff037e24 */ /* 0x000fca00080e06ff */
[----:B------:R-:W2:Y:S01]  /*0c50*/  LDG.E R2, desc[UR4][R2.64] ;  /* 0x0000000402027981 */ /* 0x000ea2000c1e1900 */
[----:B------:R-:W-:-:S04]  /*0c60*/  IMAD.IADD R23, R23, 0x1, -R0 ;  /* 0x0000000117177824 */ /* 0x000fc800078e0a00 */
[----:B------:R-:W-:-:S05]  /*0c70*/  IMAD R23, R10, 0x2, R23 ;  /* 0x000000020a177824 */ /* 0x000fca00078e0217 */
[----:B------:R-:W-:-:S04]  /*0c80*/  LOP3.LUT R23, R23, 0xfffffffc, RZ, 0xc0, !PT ;  /* 0xfffffffc17177812 */ /* 0x000fc800078ec0ff */
[----:B------:R-:W-:-:S05]  /*0c90*/  IADD3 R28, P0, PT, R23, UR10, RZ ;  /* 0x0000000a171c7c10 */ /* 0x000fca000ff1e0ff */
[----:B------:R-:W-:Y:S02]  /*0ca0*/  IMAD.X R29, RZ, RZ, UR11, P0 ;  /* 0x0000000bff1d7e24 */ /* 0x000fe400080e06ff */
[----:B--2---:R-:W-:-:S05]  /*0cb0*/  FMUL R27, R9, R2 ;  /* 0x00000002091b7220 */ /* 0x004fca0000400000 */
[----:B------:R0:W-:Y:S04]  /*0cc0*/  STG.E desc[UR4][R14.64], R27 ;  /* 0x0000001b0e007986 */ /* 0x0001e8000c101904 */
[----:B------:R-:W2:Y:S01]  /*0cd0*/  LDG.E R28, desc[UR4][R28.64] ;  /* 0x000000041c1c7981 */ /* 0x000ea2000c1e1900 */
[----:B------:R-:W-:Y:S01]  /*0ce0*/  VIADD R22, R22, 0x2 ;  /* 0x0000000216167836 */ /* 0x000fe20000000000 */
[----:B------:R-:W-:Y:S01]  /*0cf0*/  IADD3 R23, P1, PT, R16, 0x8, RZ ;  /* 0x0000000810177810 */ /* 0x000fe20007f3e0ff */
[----:B------:R-:W-:Y:S01]  /*0d00*/  VIADD R21, R21, 0x2 ;  /* 0x0000000215157836 */ /* 0x000fe20000000000 */
[----:B------:R-:W-:Y:S01]  /*0d10*/  IADD3 R24, P2, PT, R14, 0x8, RZ ;  /* 0x000000080e187810 */ /* 0x000fe20007f5e0ff */
[----:B------:R-:W-:Y:S01]  /*0d20*/  VIADD R20, R20, 0x6 ;  /* 0x0000000614147836 */ /* 0x000fe20000000000 */
[----:B------:R-:W-:Y:S01]  /*0d30*/  ISETP.NE.AND P0, PT, R22, RZ, PT ;  /* 0x000000ff1600720c */ /* 0x000fe20003f05270 */
[----:B------:R-:W-:-:S02]  /*0d40*/  IMAD.X R26, RZ, RZ, R17, P1 ;  /* 0x000000ffff1a7224 */ /* 0x000fc400008e0611 */
[----:B------:R-:W-:Y:S02]  /*0d50*/  IMAD.X R25, RZ, RZ, R15, P2 ;  /* 0x000000ffff197224 */ /* 0x000fe400010e060f */
[----:B--2---:R-:W-:-:S05]  /*0d60*/  FMUL R0, R9, R28 ;  /* 0x0000001c09007220 */ /* 0x004fca0000400000 */
[----:B------:R0:W-:Y:S03]  /*0d70*/  STG.E desc[UR4][R16.64], R0 ;  /* 0x0000000010007986 */ /* 0x0001e6000c101904 */
[----:B------:R-:W-:Y:S05]  /*0d80*/  @P0 BRA `(.L_x_3) ;  /* 0xfffffff800780947 */ /* 0x000fea000383ffff */
[----:B------:R-:W-:-:S07]  /*0d90*/  VIADD R21, R21, 0x1 ;  /* 0x0000000115157836 */ /* 0x000fce0000000000 */
.L_x_2:
[----:B------:R-:W-:-:S04]  /*0da0*/  LOP3.LUT R19, R19, 0x1, RZ, 0xc0, !PT ;  /* 0x0000000113137812 */ /* 0x000fc800078ec0ff */
[----:B------:R-:W-:-:S13]  /*0db0*/  ISETP.NE.U32.AND P0, PT, R19, 0x1, PT ;  /* 0x000000011300780c */ /* 0x000fda0003f05070 */
[----:B------:R-:W-:Y:S05]  /*0dc0*/  @P0 EXIT ;  /* 0x000000000000094d */ /* 0x000fea0003800000 */
[----:B------:R-:W-:Y:S01]  /*0dd0*/  IMAD R7, R21, 0x3, R7 ;  /* 0x0000000315077824 */ /* 0x000fe200078e0207 */
[----:B------:R-:W1:Y:S03]  /*0de0*/  LDCU.128 UR8, c[0x0][0x390] ;  /* 0x00007200ff0877ac */ /* 0x000e660008000c00 */
[----:B0-----:R-:W-:Y:S01]  /*0df0*/  VIADD R0, R7, 0xfffffffd ;  /* 0xfffffffd07007836 */ /* 0x001fe20000000000 */
[----:B------:R-:W0:Y:S04]  /*0e00*/  LDCU.64 UR6, c[0x0][0x388] ;  /* 0x00007100ff0677ac */ /* 0x000e280008000a00 */
[----:B------:R-:W-:-:S04]  /*0e10*/  IADD3 R10, P0, PT, R0, R11, RZ ;  /* 0x0000000b000a7210 */ /* 0x000fc80007f1e0ff */
[----:B------:R-:W-:-:S05]  /*0e20*/  LEA.HI.X.SX32 R11, R0, R13, 0x1, P0 ;  /* 0x0000000d000b7211 */ /* 0x000fca00000f0eff */
[----:B------:R-:W2:Y:S04]  /*0e30*/  LDG.E.U8 R8, desc[UR4][R10.64] ;  /* 0x000000040a087981 */ /* 0x000ea8000c1e1100 */
[----:B------:R-:W2:Y:S04]  /*0e40*/  LDG.E.U8 R12, desc[UR4][R10.64+0x3] ;  /* 0x000003040a0c7981 */ /* 0x000ea8000c1e1100 */
[----:B------:R-:W3:Y:S04]  /*0e50*/  LDG.E.U8 R4, desc[UR4][R10.64+0x1] ;  /* 0x000001040a047981 */ /* 0x000ee8000c1e1100 */
[----:B------:R-:W3:Y:S04]  /*0e60*/  LDG.E.U8 R2, desc[UR4][R10.64+0x4] ;  /* 0x000004040a027981 */ /* 0x000ee8000c1e1100 */
[----:B------:R-:W4:Y:S04]  /*0e70*/  LDG.E.U8 R0, desc[UR4][R10.64+0x2] ;  /* 0x000002040a007981 */ /* 0x000f28000c1e1100 */
[----:B------:R-:W4:Y:S01]  /*0e80*/  LDG.E.U8 R6, desc[UR4][R10.64+0x5] ;  /* 0x000005040a067981 */ /* 0x000f22000c1e1100 */
[----:B--2---:R-:W-:-:S02]  /*0e90*/  VIMNMX.U16x2 R3, PT, PT, R12, R8, PT ;  /* 0x000000080c037248 */ /* 0x004fc40003fe0200 */
[----:B------:R-:W-:Y:S02]  /*0ea0*/  VIMNMX.U16x2 R8, PT, PT, R12, R8, !PT ;  /* 0x000000080c087248 */ /* 0x000fe40007fe0200 */
[CC--:B---3--:R-:W-:Y:S02]  /*0eb0*/  VIMNMX.U16x2 R7, PT, PT, R2.reuse, R4.reuse, PT ;  /* 0x0000000402077248 */ /* 0x0c8fe40003fe0200 */
[----:B------:R-:W-:Y:S02]  /*0ec0*/  VIMNMX.U16x2 R4, PT, PT, R2, R4, !PT ;  /* 0x0000000402047248 */ /* 0x000fe40007fe0200 */
[----:B------:R-:W-:Y:S02]  /*0ed0*/  PRMT R2, R8, 0x7610, R2 ;  /* 0x0000761008027816 */ /* 0x000fe40000000002 */
[CC--:B----4-:R-:W-:Y:S02]  /*0ee0*/  VIMNMX.U16x2 R11, PT, PT, R6.reuse, R0.reuse, PT ;  /* 0x00000000060b7248 */ /* 0x0d0fe40003fe0200 */
[----:B------:R-:W-:-:S02]  /*0ef0*/  VIMNMX.U16x2 R12, PT, PT, R6, R0, !PT ;  /* 0x00000000060c7248 */ /* 0x000fc40007fe0200 */
[----:B------:R-:W-:Y:S02]  /*0f00*/  PRMT R0, R3, 0x7610, R0 ;  /* 0x0000761003007816 */ /* 0x000fe40000000000 */
[----:B------:R-:W-:Y:S02]  /*0f10*/  PRMT R3, R7, 0x7610, R3 ;  /* 0x0000761007037816 */ /* 0x000fe40000000003 */
[----:B------:R-:W-:Y:S01]  /*0f20*/  PRMT R6, R11, 0x7610, R6 ;  /* 0x000076100b067816 */ /* 0x000fe20000000006 */
[--C-:B------:R-:W-:Y:S01]  /*0f30*/  IMAD.MOV R7, RZ, RZ, -R0.reuse ;  /* 0x000000ffff077224 */ /* 0x100fe200078e0a00 */
[----:B------:R-:W-:Y:S01]  /*0f40*/  PRMT R0, R12, 0x7610, R0 ;  /* 0x000076100c007816 */ /* 0x000fe20000000000 */
[----:B------:R-:W-:Y:S02]  /*0f50*/  IMAD.MOV R8, RZ, RZ, -R3 ;  /* 0x000000ffff087224 */ /* 0x000fe400078e0a03 */
[----:B------:R-:W-:Y:S01]  /*0f60*/  IMAD.MOV R6, RZ, RZ, -R6 ;  /* 0x000000ffff067224 */ /* 0x000fe200078e0a06 */
[----:B------:R-:W-:-:S02]  /*0f70*/  PRMT R3, R7, 0x7710, RZ ;  /* 0x0000771007037816 */ /* 0x000fc400000000ff */
[----:B------:R-:W-:Y:S02]  /*0f80*/  PRMT R7, R8, 0x7710, RZ ;  /* 0x0000771008077816 */ /* 0x000fe400000000ff */
[----:B------:R-:W-:Y:S01]  /*0f90*/  PRMT R11, R6, 0x7710, RZ ;  /* 0x00007710060b7816 */ /* 0x000fe200000000ff */
[----:B------:R-:W-:Y:S02]  /*0fa0*/  IMAD.IADD R2, R2, 0x1, R3 ;  /* 0x0000000102027824 */ /* 0x000fe400078e0203 */
[----:B------:R-:W-:Y:S02]  /*0fb0*/  IMAD.IADD R4, R4, 0x1, R7 ;  /* 0x0000000104047824 */ /* 0x000fe400078e0207 */
[----:B------:R-:W-:Y:S01]  /*0fc0*/  IMAD.IADD R6, R0, 0x1, R11 ;  /* 0x0000000100067824 */ /* 0x000fe200078e020b */
[----:B------:R-:W-:Y:S02]  /*0fd0*/  LOP3.LUT R0, R2, 0xffff, RZ, 0xc0, !PT ;  /* 0x0000ffff02007812 */ /* 0x000fe400078ec0ff */
[----:B------:R-:W-:-:S02]  /*0fe0*/  LOP3.LUT R3, R4, 0xffff, RZ, 0xc0, !PT ;  /* 0x0000ffff04037812 */ /* 0x000fc400078ec0ff */
[----:B------:R-:W-:-:S03]  /*0ff0*/  LOP3.LUT R6, R6, 0xffff, RZ, 0xc0, !PT ;  /* 0x0000ffff06067812 */ /* 0x000fc600078ec0ff */
[----:B------:R-:W-:-:S04]  /*1000*/  IMAD R7, R0, 0x2, R3 ;  /* 0x0000000200077824 */ /* 0x000fc800078e0203 */
[----:B------:R-:W-:-:S05]  /*1010*/  IMAD.IADD R2, R6, 0x1, R7 ;  /* 0x0000000106027824 */ /* 0x000fca00078e0207 */
[----:B------:R-:W-:-:S04]  /*1020*/  LOP3.LUT R2, R2, 0x1ffc, RZ, 0xc0, !PT ;  /* 0x00001ffc02027812 */ /* 0x000fc800078ec0ff */
[----:B-1----:R-:W-:-:S05]  /*1030*/  IADD3 R2, P0, PT, R2, UR10, RZ ;  /* 0x0000000a02027c10 */ /* 0x002fca000ff1e0ff */
[----:B------:R-:W-:-:S05]  /*1040*/  IMAD.X R3, RZ, RZ, UR11, P0 ;  /* 0x0000000bff037e24 */ /* 0x000fca00080e06ff */
[----:B------:R-:W2:Y:S01]  /*1050*/  LDG.E R2, desc[UR4][R2.64] ;  /* 0x0000000402027981 */ /* 0x000ea2000c1e1900 */
[----:B------:R-:W-:Y:S01]  /*1060*/  IMAD.IADD R7, R7, 0x1, -R0 ;  /* 0x0000000107077824 */ /* 0x000fe200078e0a00 */
[----:B------:R-:W-:-:S03]  /*1070*/  IADD3 R8, P0, PT, R18, R21, RZ ;  /* 0x0000001512087210 */ /* 0x000fc60007f1e0ff */
[----:B------:R-:W-:Y:S02]  /*1080*/  IMAD R7, R6, 0x2, R7 ;  /* 0x0000000206077824 */ /* 0x000fe400078e0207 */
[----:B------:R-:W-:Y:S02]  /*1090*/  IMAD.X R5, RZ, RZ, R5, P0 ;  /* 0x000000ffff057224 */ /* 0x000fe400000e0605 */
[C---:B------:R-:W-:Y:S01]  /*10a0*/  IMAD.SHL.U32 R0, R8.reuse, 0x4, RZ ;  /* 0x0000000408007824 */ /* 0x040fe200078e00ff */
[----:B------:R-:W-:Y:S02]  /*10b0*/  LOP3.LUT R7, R7, 0xfffffffc, RZ, 0xc0, !PT ;  /* 0xfffffffc07077812 */ /* 0x000fe400078ec0ff */
[----:B------:R-:W-:Y:S02]  /*10c0*/  SHF.L.U64.HI R8, R8, 0x2, R5 ;  /* 0x0000000208087819 */ /* 0x000fe40000010205 */
[----:B0-----:R-:W-:Y:S02]  /*10d0*/  IADD3 R4, P0, PT, R0, UR6, RZ ;  /* 0x0000000600047c10 */ /* 0x001fe4000ff1e0ff */
[----:B------:R-:W-:-:S02]  /*10e0*/  IADD3 R6, P1, PT, R7, UR10, RZ ;  /* 0x0000000a07067c10 */ /* 0x000fc4000ff3e0ff */
[----:B------:R-:W-:-:S03]  /*10f0*/  IADD3.X R5, PT, PT, R8, UR7, RZ, P0, !PT ;  /* 0x0000000708057c10 */ /* 0x000fc600087fe4ff */
[----:B------:R-:W-:Y:S02]  /*1100*/  IMAD.X R7, RZ, RZ, UR11, P1 ;  /* 0x0000000bff077e24 */ /* 0x000fe400088e06ff */
[----:B--2---:R-:W-:-:S05]  /*1110*/  FMUL R11, R9, R2 ;  /* 0x00000002090b7220 */ /* 0x004fca0000400000 */
[----:B------:R-:W-:Y:S04]  /*1120*/  STG.E desc[UR4][R4.64], R11 ;  /* 0x0000000b04007986 */ /* 0x000fe8000c101904 */
[----:B------:R-:W2:Y:S01]  /*1130*/  LDG.E R6, desc[UR4][R6.64] ;  /* 0x0000000406067981 */ /* 0x000ea2000c1e1900 */
[----:B------:R-:W-:-:S04]  /*1140*/  IADD3 R2, P0, PT, R0, UR8, RZ ;  /* 0x0000000800027c10 */ /* 0x000fc8000ff1e0ff */
[----:B------:R-:W-:Y:S01]  /*1150*/  IADD3.X R3, PT, PT, R8, UR9, RZ, P0, !PT ;  /* 0x0000000908037c10 */ /* 0x000fe200087fe4ff */
[----:B--2---:R-:W-:-:S05]  /*1160*/  FMUL R9, R9, R6 ;  /* 0x0000000609097220 */ /* 0x004fca0000400000 */
[----:B------:R-:W-:Y:S01]  /*1170*/  STG.E desc[UR4][R2.64], R9 ;  /* 0x0000000902007986 */ /* 0x000fe2000c101904 */
[----:B------:R-:W-:Y:S05]  /*1180*/  EXIT ;  /* 0x000000000000794d */ /* 0x000fea0003800000 */
        .weak           $__internal_0_$__cuda_sm20_div_rn_f64_full
        .type           $__internal_0_$__cuda_sm20_div_rn_f64_full,@function
        .size           $__internal_0_$__cuda_sm20_div_rn_f64_full,(.L_x_8 - $__internal_0_$__cuda_sm20_div_rn_f64_full)
$__internal_0_$__cuda_sm20_div_rn_f64_full:
[C---:B------:R-:W-:Y:S01]  /*1190*/  FSETP.GEU.AND P0, PT, |R9|.reuse, 1.469367938527859385e-39, PT ;  /* 0x001000000900780b */ /* 0x040fe20003f0e200 */
[----:B------:R-:W-:Y:S01]  /*11a0*/  IMAD.MOV.U32 R10, RZ, RZ, 0x1 ;  /* 0x00000001ff0a7424 */ /* 0x000fe200078e00ff */
[C---:B------:R-:W-:Y:S01]  /*11b0*/  LOP3.LUT R2, R9.reuse, 0x800fffff, RZ, 0xc0, !PT ;  /* 0x800fffff09027812 */ /* 0x040fe200078ec0ff */
[----:B------:R-:W-:Y:S01]  /*11c0*/  IMAD.MOV.U32 R4, RZ, RZ, 0x1ca00000 ;  /* 0x1ca00000ff047424 */ /* 0x000fe200078e00ff */
[----:B------:R-:W-:Y:S01]  /*11d0*/  LOP3.LUT R6, R9, 0x7ff00000, RZ, 0xc0, !PT ;  /* 0x7ff0000009067812 */ /* 0x000fe200078ec0ff */
[----:B------:R-:W-:Y:S01]  /*11e0*/  IMAD.MOV.U32 R19, RZ, RZ, 0x3ff00000 ;  /* 0x3ff00000ff137424 */ /* 0x000fe200078e00ff */
[----:B------:R-:W-:Y:S01]  /*11f0*/  LOP3.LUT R3, R2, 0x3ff00000, RZ, 0xfc, !PT ;  /* 0x3ff0000002037812 */ /* 0x000fe200078efcff */
[----:B------:R-:W-:Y:S01]  /*1200*/  IMAD.MOV.U32 R2, RZ, RZ, R8 ;  /* 0x000000ffff027224 */ /* 0x000fe200078e0008 */
[----:B------:R-:W-:Y:S01]  /*1210*/  ISETP.LE.U32.AND P1, PT, R6, 0x3ff00000, PT ;  /* 0x3ff000000600780c */ /* 0x000fe20003f23070 */
[----:B------:R-:W-:-:S03]  /*1220*/  VIADD R20, R19, 0xffffffff ;  /* 0xffffffff13147836 */ /* 0x000fc60000000000 */
[----:B------:R-:W-:Y:S01]  /*1230*/  SEL R14, R4, 0x63400000, !P1 ;  /* 0x63400000040e7807 */ /* 0x000fe20004800000 */
[----:B------:R-:W-:-:S03]  /*1240*/  @!P0 DMUL R2, R8, 8.98846567431157953865e+307 ;  /* 0x7fe0000008028828 */ /* 0x000fc60000000000 */
[----:B------:R-:W-:Y:S01]  /*1250*/  LOP3.LUT R15, R14, 0x8006a09e, RZ, 0xfc, !PT ;  /* 0x8006a09e0e0f7812 */ /* 0x000fe200078efcff */
[----:B------:R-:W-:Y:S02]  /*1260*/  IMAD.MOV.U32 R14, RZ, RZ, 0x667f3bcd ;  /* 0x667f3bcdff0e7424 */ /* 0x000fe400078e00ff */
[----:B------:R-:W0:Y:S04]  /*1270*/  MUFU.RCP64H R11, R3 ;  /* 0x00000003000b7308 */ /* 0x000e280000001800 */
[----:B------:R-:W-:Y:S02]  /*1280*/  @!P0 LOP3.LUT R6, R3, 0x7ff00000, RZ, 0xc0, !PT ;  /* 0x7ff0000003068812 */ /* 0x000fe400078ec0ff */
[----:B------:R-:W-:-:S03]  /*1290*/  ISETP.GT.U32.AND P0, PT, R20, 0x7feffffe, PT ;  /* 0x7feffffe1400780c */ /* 0x000fc60003f04070 */
[----:B------:R-:W-:-:S05]  /*12a0*/  VIADD R20, R6, 0xffffffff ;  /* 0xffffffff06147836 */ /* 0x000fca0000000000 */
[----:B------:R-:W-:Y:S01]  /*12b0*/  ISETP.GT.U32.OR P0, PT, R20, 0x7feffffe, P0 ;  /* 0x7feffffe1400780c */ /* 0x000fe20000704470 */
[----:B0-----:R-:W-:-:S08]  /*12c0*/  DFMA R12, R10, -R2, 1 ;  /* 0x3ff000000a0c742b */ /* 0x001fd00000000802 */
[----:B------:R-:W-:-:S08]  /*12d0*/  DFMA R12, R12, R12, R12 ;  /* 0x0000000c0c0c722b */ /* 0x000fd0000000000c */
[----:B------:R-:W-:-:S08]  /*12e0*/  DFMA R10, R10, R12, R10 ;  /* 0x0000000c0a0a722b */ /* 0x000fd0000000000a */
[----:B------:R-:W-:-:S08]  /*12f0*/  DFMA R12, R10, -R2, 1 ;  /* 0x3ff000000a0c742b */ /* 0x000fd00000000802 */
[----:B------:R-:W-:-:S08]  /*1300*/  DFMA R10, R10, R12, R10 ;  /* 0x0000000c0a0a722b */ /* 0x000fd0000000000a */
[----:B------:R-:W-:-:S08]  /*1310*/  DMUL R12, R10, R14 ;  /* 0x0000000e0a0c7228 */ /* 0x000fd00000000000 */
[----:B------:R-:W-:-:S08]  /*1320*/  DFMA R16, R12, -R2, R14 ;  /* 0x800000020c10722b */ /* 0x000fd0000000000e */
[----:B------:R-:W-:Y:S01]  /*1330*/  DFMA R10, R10, R16, R12 ;  /* 0x000000100a0a722b */ /* 0x000fe2000000000c */
[----:B------:R-:W-:Y:S10]  /*1340*/  @P0 BRA `(.L_x_4) ;  /* 0x0000000000740947 */ /* 0x000ff40003800000 */
[----:B------:R-:W-:Y:S01]  /*1350*/  LOP3.LUT R12, R9, 0x7ff00000, RZ, 0xc0, !PT ;  /* 0x7ff00000090c7812 */ /* 0x000fe200078ec0ff */
[----:B------:R-:W-:Y:S02]  /*1360*/  IMAD.MOV.U32 R6, RZ, RZ, 0x3ff00000 ;  /* 0x3ff00000ff067424 */ /* 0x000fe400078e00ff */
[----:B------:R-:W-:Y:S01]  /*1370*/  IMAD.MOV.U32 R16, RZ, RZ, RZ ;  /* 0x000000ffff107224 */ /* 0x000fe200078e00ff */
[----:B------:R-:W-:Y:S01]  /*1380*/  ISETP.LE.U32.AND P0, PT, R12, 0x3ff00000, PT ;  /* 0x3ff000000c00780c */ /* 0x000fe20003f03070 */
[----:B------:R-:W-:-:S05]  /*1390*/  IMAD.MOV R13, RZ, RZ, -R12 ;  /* 0x000000ffff0d7224 */ /* 0x000fca00078e0a0c */
[----:B------:R-:W-:Y:S02]  /*13a0*/  VIADDMNMX R6, R13, R6, 0xb9600000, !PT ;  /* 0xb96000000d067446 */ /* 0x000fe40007800106 */
[----:B------:R-:W-:Y:S02]  /*13b0*/  SEL R13, R4, 0x63400000, !P0 ;  /* 0x63400000040d7807 */ /* 0x000fe40004000000 */
[----:B------:R-:W-:-:S05]  /*13c0*/  VIMNMX R6, PT, PT, R6, 0x46a00000, PT ;  /* 0x46a0000006067848 */ /* 0x000fca0003fe0100 */
[----:B------:R-:W-:-:S04]  /*13d0*/  IMAD.IADD R6, R6, 0x1, -R13 ;  /* 0x0000000106067824 */ /* 0x000fc800078e0a0d */
[----:B------:R-:W-:-:S06]  /*13e0*/  VIADD R17, R6, 0x7fe00000 ;  /* 0x7fe0000006117836 */ /* 0x000fcc0000000000 */
[----:B------:R-:W-:-:S10]  /*13f0*/  DMUL R12, R10, R16 ;  /* 0x000000100a0c7228 */ /* 0x000fd40000000000 */
[----:B------:R-:W-:-:S13]  /*1400*/  FSETP.GTU.AND P0, PT, |R13|, 1.469367938527859385e-39, PT ;  /* 0x001000000d00780b */ /* 0x000fda0003f0c200 */
[----:B------:R-:W-:Y:S05]  /*1410*/  @P0 BRA `(.L_x_5) ;  /* 0x0000000000840947 */ /* 0x000fea0003800000 */
[----:B------:R-:W-:Y:S01]  /*1420*/  DFMA R2, R10, -R2, R14 ;  /* 0x800000020a02722b */ /* 0x000fe2000000000e */
[----:B------:R-:W-:-:S09]  /*1430*/  IMAD.MOV.U32 R16, RZ, RZ, RZ ;  /* 0x000000ffff107224 */ /* 0x000fd200078e00ff */
[C---:B------:R-:W-:Y:S02]  /*1440*/  FSETP.NEU.AND P0, PT, R3.reuse, RZ, PT ;  /* 0x000000ff0300720b */ /* 0x040fe40003f0d000 */
[----:B------:R-:W-:-:S04]  /*1450*/  LOP3.LUT R9, R3, 0x80000000, R9, 0x48, !PT ;  /* 0x8000000003097812 */ /* 0x000fc800078e4809 */
[----:B------:R-:W-:-:S07]  /*1460*/  LOP3.LUT R17, R9, R17, RZ, 0xfc, !PT ;  /* 0x0000001109117212 */ /* 0x000fce00078efcff */
[----:B------:R-:W-:Y:S05]  /*1470*/  @!P0 BRA `(.L_x_5) ;  /* 0x00000000006c8947 */ /* 0x000fea0003800000 */
[----:B------:R-:W-:Y:S02]  /*1480*/  IMAD.MOV R3, RZ, RZ, -R6 ;  /* 0x000000ffff037224 */ /* 0x000fe400078e0a06 */
[----:B------:R-:W-:-:S06]  /*1490*/  IMAD.MOV.U32 R2, RZ, RZ, RZ ;  /* 0x000000ffff027224 */ /* 0x000fcc00078e00ff */
[----:B------:R-:W-:Y:S02]  /*14a0*/  DFMA R2, R12, -R2, R10 ;  /* 0x800000020c02722b */ /* 0x000fe4000000000a */
[----:B------:R-:W-:-:S04]  /*14b0*/  DMUL.RP R10, R10, R16 ;  /* 0x000000100a0a7228 */ /* 0x000fc80000008000 */
[----:B------:R-:W-:-:S04]  /*14c0*/  IADD3 R2, PT, PT, -R6, -0x43300000, RZ ;  /* 0xbcd0000006027810 */ /* 0x000fc80007ffe1ff */
[----:B------:R-:W-:Y:S02]  /*14d0*/  FSETP.NEU.AND P0, PT, |R3|, R2, PT ;  /* 0x000000020300720b */ /* 0x000fe40003f0d200 */
[----:B------:R-:W-:Y:S02]  /*14e0*/  LOP3.LUT R9, R11, R9, RZ, 0x3c, !PT ;  /* 0x000000090b097212 */ /* 0x000fe400078e3cff */
[----:B------:R-:W-:Y:S02]  /*14f0*/  FSEL R12, R10, R12, !P0 ;  /* 0x0000000c0a0c7208 */ /* 0x000fe40004000000 */
[----:B------:R-:W-:Y:S01]  /*1500*/  FSEL R13, R9, R13, !P0 ;  /* 0x0000000d090d7208 */ /* 0x000fe20004000000 */
[----:B------:R-:W-:Y:S06]  /*1510*/  BRA `(.L_x_5) ;  /* 0x0000000000447947 */ /* 0x000fec0003800000 */
.L_x_4:
[----:B------:R-:W-:-:S14]  /*1520*/  DSETP.NAN.AND P0, PT, R8, R8, PT ;  /* 0x000000080800722a */ /* 0x000fdc0003f08000 */
[----:B------:R-:W-:Y:S05]  /*1530*/  @P0 BRA `(.L_x_6) ;  /* 0x0000000000340947 */ /* 0x000fea0003800000 */
[----:B------:R-:W-:Y:S01]  /*1540*/  ISETP.NE.AND P0, PT, R19, R6, PT ;  /* 0x000000061300720c */ /* 0x000fe20003f05270 */
[----:B------:R-:W-:Y:S02]  /*1550*/  IMAD.MOV.U32 R12, RZ, RZ, 0x0 ;  /* 0x00000000ff0c7424 */ /* 0x000fe400078e00ff */
[----:B------:R-:W-:-:S10]  /*1560*/  IMAD.MOV.U32 R13, RZ, RZ, -0x80000 ;  /* 0xfff80000ff0d7424 */ /* 0x000fd400078e00ff */
[----:B------:R-:W-:Y:S05]  /*1570*/  @!P0 BRA `(.L_x_5) ;  /* 0x00000000002c8947 */ /* 0x000fea0003800000 */
[----:B------:R-:W-:Y:S02]  /*1580*/  ISETP.NE.AND P0, PT, R19, 0x7ff00000, PT ;  /* 0x7ff000001300780c */ /* 0x000fe40003f05270 */
[----:B------:R-:W-:Y:S02]  /*1590*/  LOP3.LUT R8, R9, 0xbff6a09e, RZ, 0x3c, !PT ;  /* 0xbff6a09e09087812 */ /* 0x000fe400078e3cff */
[----:B------:R-:W-:Y:S02]  /*15a0*/  ISETP.EQ.OR P0, PT, R6, RZ, !P0 ;  /* 0x000000ff0600720c */ /* 0x000fe40004702670 */
[----:B------:R-:W-:-:S11]  /*15b0*/  LOP3.LUT R13, R8, 0x80000000, RZ, 0xc0, !PT ;  /* 0x80000000080d7812 */ /* 0x000fd600078ec0ff */
[----:B------:R-:W-:Y:S01]  /*15c0*/  @P0 LOP3.LUT R2, R13, 0x7ff00000, RZ, 0xfc, !PT ;  /* 0x7ff000000d020812 */ /* 0x000fe200078efcff */
[----:B------:R-:W-:Y:S02]  /*15d0*/  @!P0 IMAD.MOV.U32 R12, RZ, RZ, RZ ;  /* 0x000000ffff0c8224 */ /* 0x000fe400078e00ff */
[----:B------:R-:W-:Y:S02]  /*15e0*/  @P0 IMAD.MOV.U32 R12, RZ, RZ, RZ ;  /* 0x000000ffff0c0224 */ /* 0x000fe400078e00ff */
[----:B------:R-:W-:Y:S01]  /*15f0*/  @P0 IMAD.MOV.U32 R13, RZ, RZ, R2 ;  /* 0x000000ffff0d0224 */ /* 0x000fe200078e0002 */
[----:B------:R-:W-:Y:S06]  /*1600*/  BRA `(.L_x_5) ;  /* 0x0000000000087947 */ /* 0x000fec0003800000 */
.L_x_6:
[----:B------:R-:W-:Y:S01]  /*1610*/  LOP3.LUT R13, R9, 0x80000, RZ, 0xfc, !PT ;  /* 0x00080000090d7812 */ /* 0x000fe200078efcff */
[----:B------:R-:W-:-:S07]  /*1620*/  IMAD.MOV.U32 R12, RZ, RZ, R8 ;  /* 0x000000ffff0c7224 */ /* 0x000fce00078e0008 */
.L_x_5:
[----:B------:R-:W-:Y:S02]  /*1630*/  IMAD.MOV.U32 R2, RZ, RZ, R0 ;  /* 0x000000ffff027224 */ /* 0x000fe400078e0000 */
[----:B------:R-:W-:-:S04]  /*1640*/  IMAD.MOV.U32 R3, RZ, RZ, 0x0 ;  /* 0x00000000ff037424 */ /* 0x000fc800078e00ff */
[----:B------:R-:W-:Y:S05]  /*1650*/  RET.REL.NODEC R2 `(_Z12prelimKernelPhPfS0_S0_iiif) ;  /* 0xffffffe802687950 */ /* 0x000fea0003c3ffff */
.L_x_7:
[----:B------:R-:W-:-:S00]  /*1660*/  BRA `(.L_x_7) ;  /* 0xfffffffc00fc7947 */ /* 0x000fc0000383ffff */
[----:B------:R-:W-:-:S00]  /*1670*/  NOP ;  /* 0x0000000000007918 */ /* 0x000fc00000000000 */
        /* <DEDUP_REMOVED lines=8> */
.L_x_8:


//--------------------- .nv.shared.reserved.0     --------------------------
	.section	.nv.shared.reserved.0,"aw",@nobits
	.weak		__nv_reservedSMEM_offset_0_alias
	.size		__nv_reservedSMEM_offset_0_alias, 0, 64
	.other		__nv_reservedSMEM_offset_0_alias,@"STO_CUDA_RESERVED_SHARED STV_DEFAULT"
__nv_reservedSMEM_offset_0_alias:
	.zero		0
	.zero		64


//--------------------- .nv.constant0._Z12prelimKernelPhPfS0_S0_iiif --------------------------
	.section	.nv.constant0._Z12prelimKernelPhPfS0_S0_iiif,"a",@progbits
	.sectionflags	@""
	.align	4
.nv.constant0._Z12prelimKernelPhPfS0_S0_iiif:
	.zero		944


//--------------------- SYMBOLS --------------------------

	.type		.nv.reservedSmem.offset0,@object
	.size		.nv.reservedSmem.offset0,0x4
